	.headerflags	@"EF_CUDA_TEXMODE_UNIFIED EF_CUDA_64BIT_ADDRESS EF_CUDA_ACCELERATORS EF_CUDA_SM90 EF_CUDA_VIRTUAL_SM(EF_CUDA_SM90)"
	.elftype	@"ET_EXEC"


//--------------------- .nv.info                  --------------------------
	.section	.nv.info,"",@"SHT_CUDA_INFO"
	.align	4


	//----- nvinfo : EIATTR_REGCOUNT
	.align		4
        /*0000*/ 	.byte	0x04, 0x2f
        /*0002*/ 	.short	(.L_3 - .L_2)
	.align		4
.L_2:
        /*0004*/ 	.word	index@(triton_poi_fused__native_batch_norm_legit_no_training_convolution_relu_24)
        /*0008*/ 	.word	0x00000017


	//----- nvinfo : EIATTR_MIN_STACK_SIZE
	.align		4
.L_3:
        /*000c*/ 	.byte	0x04, 0x12
        /*000e*/ 	.short	(.L_5 - .L_4)
	.align		4
.L_4:
        /*0010*/ 	.word	index@(triton_poi_fused__native_batch_norm_legit_no_training_convolution_relu_24)
        /*0014*/ 	.word	0x00000000


	//----- nvinfo : EIATTR_FRAME_SIZE
	.align		4
.L_5:
        /*0018*/ 	.byte	0x04, 0x11
        /*001a*/ 	.short	(.L_7 - .L_6)
	.align		4
.L_6:
        /*001c*/ 	.word	index@(triton_poi_fused__native_batch_norm_legit_no_training_convolution_relu_24)
        /*0020*/ 	.word	0x00000000


	//----- nvinfo : EIATTR_MIN_STACK_SIZE
	.align		4
.L_7:
        /*0024*/ 	.byte	0x04, 0x12
        /*0026*/ 	.short	(.L_9 - .L_8)
	.align		4
.L_8:
        /*0028*/ 	.word	index@(triton_poi_fused__native_batch_norm_legit_no_training_convolution_relu_24)
        /*002c*/ 	.word	0x00000000
.L_9:


//--------------------- .nv.info.triton_poi_fused__native_batch_norm_legit_no_training_convolution_relu_24 --------------------------
	.section	.nv.info.triton_poi_fused__native_batch_norm_legit_no_training_convolution_relu_24,"",@"SHT_CUDA_INFO"
	.sectionflags	@""
	.align	4


	//----- nvinfo : EIATTR_CUDA_API_VERSION
	.align		4
        /*0000*/ 	.byte	0x04, 0x37
        /*0002*/ 	.short	(.L_11 - .L_10)
.L_10:
        /*0004*/ 	.word	0x0000007c


	//----- nvinfo : EIATTR_KPARAM_INFO
	.align		4
.L_11:
        /*0008*/ 	.byte	0x04, 0x17
        /*000a*/ 	.short	(.L_13 - .L_12)
.L_12:
        /*000c*/ 	.word	0x00000000
        /*0010*/ 	.short	0x0007
        /*0012*/ 	.short	0x0038
        /*0014*/ 	.byte	0x00, 0xf0, 0x11, 0x00


	//----- nvinfo : EIATTR_KPARAM_INFO
	.align		4
.L_13:
        /*0018*/ 	.byte	0x04, 0x17
        /*001a*/ 	.short	(.L_15 - .L_14)
.L_14:
        /*001c*/ 	.word	0x00000000
        /*0020*/ 	.short	0x0006
        /*0022*/ 	.short	0x0030
        /*0024*/ 	.byte	0x00, 0xf4, 0x21, 0x00


	//----- nvinfo : EIATTR_KPARAM_INFO
	.align		4
.L_15:
        /*0028*/ 	.byte	0x04, 0x17
        /*002a*/ 	.short	(.L_17 - .L_16)
.L_16:
        /*002c*/ 	.word	0x00000000
        /*0030*/ 	.short	0x0005
        /*0032*/ 	.short	0x0028
        /*0034*/ 	.byte	0x00, 0xf4, 0x21, 0x00


	//----- nvinfo : EIATTR_KPARAM_INFO
	.align		4
.L_17:
        /*0038*/ 	.byte	0x04, 0x17
        /*003a*/ 	.short	(.L_19 - .L_18)
.L_18:
        /*003c*/ 	.word	0x00000000
        /*0040*/ 	.short	0x0004
        /*0042*/ 	.short	0x0020
        /*0044*/ 	.byte	0x00, 0xf4, 0x21, 0x00


	//----- nvinfo : EIATTR_KPARAM_INFO
	.align		4
.L_19:
        /*0048*/ 	.byte	0x04, 0x17
        /*004a*/ 	.short	(.L_21 - .L_20)
.L_20:
        /*004c*/ 	.word	0x00000000
        /*0050*/ 	.short	0x0003
        /*0052*/ 	.short	0x0018
        /*0054*/ 	.byte	0x00, 0xf4, 0x21, 0x00


	//----- nvinfo : EIATTR_KPARAM_INFO
	.align		4
.L_21:
        /*0058*/ 	.byte	0x04, 0x17
        /*005a*/ 	.short	(.L_23 - .L_22)
.L_22:
        /*005c*/ 	.word	0x00000000
        /*0060*/ 	.short	0x0002
        /*0062*/ 	.short	0x0010
        /*0064*/ 	.byte	0x00, 0xf4, 0x21, 0x00


	//----- nvinfo : EIATTR_KPARAM_INFO
	.align		4
.L_23:
        /*0068*/ 	.byte	0x04, 0x17
        /*006a*/ 	.short	(.L_25 - .L_24)
.L_24:
        /*006c*/ 	.word	0x00000000
        /*0070*/ 	.short	0x0001
        /*0072*/ 	.short	0x0008
        /*0074*/ 	.byte	0x00, 0xf4, 0x21, 0x00


	//----- nvinfo : EIATTR_KPARAM_INFO
	.align		4
.L_25:
        /*0078*/ 	.byte	0x04, 0x17
        /*007a*/ 	.short	(.L_27 - .L_26)
.L_26:
        /*007c*/ 	.word	0x00000000
        /*0080*/ 	.short	0x0000
        /*0082*/ 	.short	0x0000
        /*0084*/ 	.byte	0x00, 0xf4, 0x21, 0x00


	//----- nvinfo : EIATTR_SPARSE_MMA_MASK
	.align		4
.L_27:
        /*0088*/ 	.byte	0x03, 0x50
        /*008a*/ 	.short	0x0000


	//----- nvinfo : EIATTR_MAXREG_COUNT
	.align		4
        /*008c*/ 	.byte	0x03, 0x1b
        /*008e*/ 	.short	0x00ff


	//----- nvinfo : EIATTR_EXIT_INSTR_OFFSETS
	.align		4
        /*0090*/ 	.byte	0x04, 0x1c
        /*0092*/ 	.short	(.L_29 - .L_28)


	//   ....[0]....
.L_28:
        /*0094*/ 	.word	0x00000350


	//   ....[1]....
        /*0098*/ 	.word	0x00000370


	//----- nvinfo : EIATTR_REQNTID
	.align		4
.L_29:
        /*009c*/ 	.byte	0x04, 0x10
        /*009e*/ 	.short	(.L_31 - .L_30)
.L_30:
        /*00a0*/ 	.word	0x00000080
        /*00a4*/ 	.word	0x00000001
        /*00a8*/ 	.word	0x00000001


	//----- nvinfo : EIATTR_CBANK_PARAM_SIZE
	.align		4
.L_31:
        /*00ac*/ 	.byte	0x03, 0x19
        /*00ae*/ 	.short	0x003c


	//----- nvinfo : EIATTR_PARAM_CBANK
	.align		4
        /*00b0*/ 	.byte	0x04, 0x0a
        /*00b2*/ 	.short	(.L_33 - .L_32)
	.align		4
.L_32:
        /*00b4*/ 	.word	index@(.nv.constant0.triton_poi_fused__native_batch_norm_legit_no_training_convolution_relu_24)
        /*00b8*/ 	.short	0x0210
        /*00ba*/ 	.short	0x003c


	//----- nvinfo : EIATTR_SW_WAR
	.align		4
.L_33:
        /*00bc*/ 	.byte	0x04, 0x36
        /*00be*/ 	.short	(.L_35 - .L_34)
.L_34:
        /*00c0*/ 	.word	0x00000008
.L_35:


//--------------------- .nv.callgraph             --------------------------
	.section	.nv.callgraph,"",@"SHT_CUDA_CALLGRAPH"
	.align	4
	.sectionentsize	8
	.align		4
        /*0000*/ 	.word	0x00000000
	.align		4
        /*0004*/ 	.word	0xffffffff
	.align		4
        /*0008*/ 	.word	0x00000000
	.align		4
        /*000c*/ 	.word	0xfffffffe
	.align		4
        /*0010*/ 	.word	0x00000000
	.align		4
        /*0014*/ 	.word	0xfffffffd
	.align		4
        /*0018*/ 	.word	0x00000000
	.align		4
        /*001c*/ 	.word	0xfffffffc


//--------------------- .nv.constant4             --------------------------
	.section	.nv.constant4,"a",@progbits
	.align	8
	.align		8
.nv.constant4:
        /*0000*/ 	.dword	_$_str
	.align		8
        /*0008*/ 	.dword	_$_str_$_2


//--------------------- .text.triton_poi_fused__native_batch_norm_legit_no_training_convolution_relu_24 --------------------------
	.section	.text.triton_poi_fused__native_batch_norm_legit_no_training_convolution_relu_24,"ax",@progbits
	.align	128
        .global         triton_poi_fused__native_batch_norm_legit_no_training_convolution_relu_24
        .type           triton_poi_fused__native_batch_norm_legit_no_training_convolution_relu_24,@function
        .size           triton_poi_fused__native_batch_norm_legit_no_training_convolution_relu_24,(.L_x_1 - triton_poi_fused__native_batch_norm_legit_no_training_convolution_relu_24)
        .other          triton_poi_fused__native_batch_norm_legit_no_training_convolution_relu_24,@"STO_CUDA_ENTRY STV_DEFAULT"
triton_poi_fused__native_batch_norm_legit_no_training_convolution_relu_24:
.text.triton_poi_fused__native_batch_norm_legit_no_training_convolution_relu_24:
[----:B------:R-:W0:Y:S01]  /*0000*/  LDC R1, c[0x0][0x28] ;  /* 0x00000a00ff017b82 */ /* 0x000e220000000800 */
[----:B------:R-:W1:Y:S07]  /*0010*/  S2R R0, SR_TID.X ;  /* 0x0000000000007919 */ /* 0x000e6e0000002100 */
[----:B------:R-:W2:Y:S01]  /*0020*/  LDC.64 R12, c[0x0][0x228] ;  /* 0x00008a00ff0c7b82 */ /* 0x000ea20000000a00 */
[----:B------:R-:W-:Y:S01]  /*0030*/  CS2R R4, SRZ ;  /* 0x0000000000047805 */ /* 0x000fe2000001ff00 */
[----:B------:R-:W-:Y:S01]  /*0040*/  ULDC.64 UR4, c[0x0][0x208] ;  /* 0x0000820000047ab9 */ /* 0x000fe20000000a00 */
[----:B------:R-:W3:Y:S05]  /*0050*/  S2R R3, SR_CTAID.X ;  /* 0x0000000000037919 */ /* 0x000eea0000002500 */
[----:B------:R-:W4:Y:S08]  /*0060*/  LDC.64 R10, c[0x0][0x218] ;  /* 0x00008600ff0a7b82 */ /* 0x000f300000000a00 */
[----:B------:R-:W5:Y:S08]  /*0070*/  LDC.64 R14, c[0x0][0x220] ;  /* 0x00008800ff0e7b82 */ /* 0x000f700000000a00 */
[----:B------:R-:W5:Y:S01]  /*0080*/  LDC.64 R16, c[0x0][0x230] ;  /* 0x00008c00ff107b82 */ /* 0x000f620000000a00 */
[----:B-1----:R-:W-:-:S07]  /*0090*/  LOP3.LUT R0, R0, 0x7f, RZ, 0xc0, !PT ;  /* 0x0000007f00007812 */ /* 0x002fce00078ec0ff */
[----:B------:R-:W1:Y:S01]  /*00a0*/  LDC.64 R6, c[0x0][0x238] ;  /* 0x00008e00ff067b82 */ /* 0x000e620000000a00 */
[----:B---3--:R-:W-:Y:S02]  /*00b0*/  SHF.R.S32.HI R2, RZ, 0x18, R3 ;  /* 0x00000018ff027819 */ /* 0x008fe40000011403 */
[----:B------:R-:W-:Y:S02]  /*00c0*/  LEA R0, R3, R0, 0x7 ;  /* 0x0000000003007211 */ /* 0x000fe400078e38ff */
[----:B------:R-:W-:Y:S02]  /*00d0*/  SGXT R3, R2, 0x1 ;  /* 0x000000010203781a */ /* 0x000fe40000000200 */
[----:B------:R-:W-:Y:S02]  /*00e0*/  ISETP.GE.AND P0, PT, R0, 0x1900, PT ;  /* 0x000019000000780c */ /* 0x000fe40003f06270 */
[----:B------:R-:W-:-:S04]  /*00f0*/  LEA.HI R3, R3, R0, RZ, 0x6 ;  /* 0x0000000003037211 */ /* 0x000fc800078f30ff */
[----:B------:R-:W-:-:S04]  /*0100*/  LOP3.LUT R3, R3, 0xffffffc0, RZ, 0xc0, !PT ;  /* 0xffffffc003037812 */ /* 0x000fc800078ec0ff */
[----:B------:R-:W-:Y:S02]  /*0110*/  IADD3 R19, R0, -R3, RZ ;  /* 0x8000000300137210 */ /* 0x000fe40007ffe0ff */
[----:B------:R-:W3:Y:S03]  /*0120*/  LDC.64 R2, c[0x0][0x210] ;  /* 0x00008400ff027b82 */ /* 0x000ee60000000a00 */
[----:B--2---:R-:W-:-:S05]  /*0130*/  IMAD.WIDE R12, R19, 0x4, R12 ;  /* 0x00000004130c7825 */ /* 0x004fca00078e020c */
[----:B------:R5:W2:Y:S01]  /*0140*/  @!P0 LDG.E.EL R4, desc[UR4][R12.64] ;  /* 0x000000040c048981 */ /* 0x000aa2000c2e1900 */
[----:B------:R-:W-:Y:S01]  /*0150*/  CS2R R8, SRZ ;  /* 0x0000000000087805 */ /* 0x000fe2000001ff00 */
[----:B----4-:R-:W-:-:S05]  /*0160*/  IMAD.WIDE R10, R19, 0x4, R10 ;  /* 0x00000004130a7825 */ /* 0x010fca00078e020a */
[----:B------:R4:W2:Y:S01]  /*0170*/  @!P0 LDG.E.EL R8, desc[UR4][R10.64] ;  /* 0x000000040a088981 */ /* 0x0008a2000c2e1900 */
[----:B-----5:R-:W-:-:S04]  /*0180*/  IMAD.WIDE R12, R19, 0x4, R14 ;  /* 0x00000004130c7825 */ /* 0x020fc800078e020e */
[----:B---3--:R-:W-:Y:S01]  /*0190*/  IMAD.WIDE R2, R0, 0x4, R2 ;  /* 0x0000000400027825 */ /* 0x008fe200078e0202 */
[----:B------:R-:W3:Y:S04]  /*01a0*/  @!P0 LDG.E.EL R9, desc[UR4][R12.64] ;  /* 0x000000040c098981 */ /* 0x000ee8000c2e1900 */
[----:B------:R-:W5:Y:S01]  /*01b0*/  @!P0 LDG.E R5, desc[UR4][R2.64] ;  /* 0x0000000402058981 */ /* 0x000f62000c1e1900 */
[----:B0-----:R-:W-:-:S04]  /*01c0*/  IMAD.WIDE R14, R19, 0x4, R16 ;  /* 0x00000004130e7825 */ /* 0x001fc800078e0210 */
[----:B-1----:R-:W-:Y:S01]  /*01d0*/  IMAD.WIDE R16, R19, 0x4, R6 ;  /* 0x0000000413107825 */ /* 0x002fe200078e0206 */
[----:B------:R-:W-:Y:S01]  /*01e0*/  CS2R R18, SRZ ;  /* 0x0000000000127805 */ /* 0x000fe2000001ff00 */
[----:B----4-:R-:W-:Y:S01]  /*01f0*/  HFMA2.MMA R11, -RZ, RZ, 1.625, 0 ;  /* 0x3e800000ff0b7435 */ /* 0x010fe200000001ff */
[----:B------:R-:W0:Y:S04]  /*0200*/  LDC.64 R6, c[0x0][0x240] ;  /* 0x00009000ff067b82 */ /* 0x000e280000000a00 */
[----:B------:R-:W4:Y:S04]  /*0210*/  @!P0 LDG.E.EL R18, desc[UR4][R14.64] ;  /* 0x000000040e128981 */ /* 0x000f28000c2e1900 */
[----:B------:R-:W4:Y:S01]  /*0220*/  @!P0 LDG.E.EL R19, desc[UR4][R16.64] ;  /* 0x0000000410138981 */ /* 0x000f22000c2e1900 */
[----:B0-----:R-:W-:-:S04]  /*0230*/  IMAD.WIDE R6, R0, 0x4, R6 ;  /* 0x0000000400067825 */ /* 0x001fc800078e0206 */
[----:B--2---:R-:W-:-:S04]  /*0240*/  FADD R4, R4, 9.9999997473787516356e-06 ;  /* 0x3727c5ac04047421 */ /* 0x004fc80000000000 */
[----:B------:R-:W0:Y:S02]  /*0250*/  MUFU.SQRT R20, R4 ;  /* 0x0000000400147308 */ /* 0x000e240000002000 */
[C---:B0-----:R-:W-:Y:S02]  /*0260*/  FSETP.GT.AND P1, PT, R20.reuse, 8.50705917302346158658e+37, PT ;  /* 0x7e8000001400780b */ /* 0x041fe40003f24000 */
[----:B------:R-:W-:-:S11]  /*0270*/  FSETP.GEU.AND P2, PT, R20, 1.175494350822287508e-38, PT ;  /* 0x008000001400780b */ /* 0x000fd60003f4e000 */
[----:B------:R-:W-:-:S04]  /*0280*/  @P1 FMUL R20, R20, 0.25 ;  /* 0x3e80000014141820 */ /* 0x000fc80000400000 */
[----:B------:R-:W-:-:S06]  /*0290*/  @!P2 FMUL R20, R20, 16777216 ;  /* 0x4b8000001414a820 */ /* 0x000fcc0000400000 */
[----:B------:R-:W0:Y:S01]  /*02a0*/  MUFU.RCP R20, R20 ;  /* 0x0000001400147308 */ /* 0x000e220000001000 */
[----:B------:R-:W-:Y:S01]  /*02b0*/  FSEL R11, R11, 1, P1 ;  /* 0x3f8000000b0b7808 */ /* 0x000fe20000800000 */
[----:B-----5:R-:W-:-:S04]  /*02c0*/  FADD R5, R8, R5 ;  /* 0x0000000508057221 */ /* 0x020fc80000000000 */
[----:B------:R-:W-:Y:S01]  /*02d0*/  @!P2 FMUL R11, R11, 16777216 ;  /* 0x4b8000000b0ba820 */ /* 0x000fe20000400000 */
[----:B---3--:R-:W-:-:S03]  /*02e0*/  FADD R9, R5, -R9 ;  /* 0x8000000905097221 */ /* 0x008fc60000000000 */
[----:B0-----:R-:W-:-:S04]  /*02f0*/  FMUL R4, R20, R11 ;  /* 0x0000000b14047220 */ /* 0x001fc80000400000 */
[----:B------:R-:W-:-:S04]  /*0300*/  FMUL R4, R9, R4 ;  /* 0x0000000409047220 */ /* 0x000fc80000400000 */
[----:B----4-:R-:W-:Y:S01]  /*0310*/  FFMA R4, R4, R18, R19 ;  /* 0x0000001204047223 */ /* 0x010fe20000000013 */
[----:B------:R0:W-:Y:S04]  /*0320*/  @!P0 STG.E desc[UR4][R2.64], R5 ;  /* 0x0000000502008986 */ /* 0x0001e8000c101904 */
[----:B------:R-:W-:-:S04]  /*0330*/  FSETP.GEU.AND P1, PT, R4, RZ, PT ;  /* 0x000000ff0400720b */ /* 0x000fc80003f2e000 */
[----:B------:R-:W-:Y:S01]  /*0340*/  FSEL R9, R4, RZ, P1 ;  /* 0x000000ff04097208 */ /* 0x000fe20000800000 */
[----:B0-----:R-:W-:Y:S08]  /*0350*/  @P0 EXIT ;  /* 0x000000000000094d */ /* 0x001ff00003800000 */
[----:B------:R-:W-:Y:S01]  /*0360*/  STG.E desc[UR4][R6.64], R9 ;  /* 0x0000000906007986 */ /* 0x000fe2000c101904 */
[----:B------:R-:W-:Y:S05]  /*0370*/  EXIT ;  /* 0x000000000000794d */ /* 0x000fea0003800000 */
.L_x_0:
[----:B------:R-:W-:-:S00]  /*0380*/  BRA `(.L_x_0) ;  /* 0xfffffffc00fc7947 */ /* 0x000fc0000383ffff */
[----:B------:R-:W-:-:S00]  /*0390*/  NOP ;  /* 0x0000000000007918 */ /* 0x000fc00000000000 */
        /* <DEDUP_REMOVED lines=14> */
.L_x_1:


//--------------------- .nv.global.init           --------------------------
	.section	.nv.global.init,"aw",@progbits
.nv.global.init:
	.type		_$_str,@object
	.size		_$_str,(_$_str_$_2 - _$_str)
_$_str:
        /*0000*/ 	.byte	0x5f, 0x5f, 0x43, 0x55, 0x44, 0x41, 0x5f, 0x46, 0x54, 0x5a, 0x00
	.type		_$_str_$_2,@object
	.size		_$_str_$_2,(.L_1 - _$_str_$_2)
_$_str_$_2:
        /*000b*/ 	.byte	0x5f, 0x5f, 0x43, 0x55, 0x44, 0x41, 0x5f, 0x50, 0x52, 0x45, 0x43, 0x5f, 0x53, 0x51, 0x52, 0x54
        /*001b*/ 	.byte	0x00
.L_1:


//--------------------- .nv.constant0.triton_poi_fused__native_batch_norm_legit_no_training_convolution_relu_24 --------------------------
	.section	.nv.constant0.triton_poi_fused__native_batch_norm_legit_no_training_convolution_relu_24,"a",@progbits
	.sectionflags	@""
	.align	4
.nv.constant0.triton_poi_fused__native_batch_norm_legit_no_training_convolution_relu_24:
	.zero		588
